//
// Generated by NVIDIA NVVM Compiler
//
// Compiler Build ID: CL-36424714
// Cuda compilation tools, release 13.0, V13.0.88
// Based on NVVM 20.0.0
//

.version 9.0
.target sm_100
.address_size 64

	// .globl	_Z14oscilateKernelfPfjj
.global .align 4 .b8 __cudart_i2opi_f[24] = {65, 144, 67, 60, 153, 149, 98, 219, 192, 221, 52, 245, 209, 87, 39, 252, 41, 21, 68, 78, 110, 131, 249, 162};

.visible .entry _Z14oscilateKernelfPfjj(
	.param .f32 _Z14oscilateKernelfPfjj_param_0,
	.param .u64 .ptr .align 1 _Z14oscilateKernelfPfjj_param_1,
	.param .u32 _Z14oscilateKernelfPfjj_param_2,
	.param .u32 _Z14oscilateKernelfPfjj_param_3
)
{
	.local .align 4 .b8 	__local_depot0[28];
	.reg .b64 	%SP;
	.reg .b64 	%SPL;
	.reg .pred 	%p<12>;
	.reg .b32 	%r<55>;
	.reg .b32 	%f<33>;
	.reg .b64 	%rd<27>;
	.reg .b64 	%fd<3>;

	mov.u64 	%SPL, __local_depot0;
	ld.param.f32 	%f7, [_Z14oscilateKernelfPfjj_param_0];
	ld.param.u64 	%rd10, [_Z14oscilateKernelfPfjj_param_1];
	ld.param.u32 	%r17, [_Z14oscilateKernelfPfjj_param_2];
	ld.param.u32 	%r18, [_Z14oscilateKernelfPfjj_param_3];
	cvta.to.global.u64 	%rd1, %rd10;
	add.u64 	%rd2, %SPL, 0;
	mov.u32 	%r20, %ctaid.x;
	mov.u32 	%r21, %ntid.x;
	mov.u32 	%r22, %tid.x;
	mad.lo.s32 	%r23, %r20, %r21, %r22;
	mov.u32 	%r24, %ctaid.y;
	mov.u32 	%r25, %ntid.y;
	mov.u32 	%r26, %tid.y;
	mad.lo.s32 	%r27, %r24, %r25, %r26;
	mad.lo.s32 	%r1, %r17, %r23, %r27;
	setp.ge.u32 	%p1, %r23, %r17;
	setp.ge.u32 	%p2, %r27, %r18;
	or.pred  	%p3, %p1, %p2;
	@%p3 bra 	$L__BB0_10;
	mul.lo.s32 	%r2, %r1, 6;
	mul.wide.u32 	%rd12, %r2, 4;
	add.s64 	%rd13, %rd1, %rd12;
	ld.global.f32 	%f8, [%rd13];
	add.f32 	%f9, %f7, %f8;
	ld.global.f32 	%f10, [%rd13+4];
	add.f32 	%f1, %f9, %f10;
	mul.f32 	%f11, %f1, 0f3F22F983;
	cvt.rni.s32.f32 	%r54, %f11;
	cvt.rn.f32.s32 	%f12, %r54;
	fma.rn.f32 	%f13, %f12, 0fBFC90FDA, %f1;
	fma.rn.f32 	%f14, %f12, 0fB3A22168, %f13;
	fma.rn.f32 	%f32, %f12, 0fA7C234C5, %f14;
	abs.f32 	%f3, %f1;
	setp.ltu.f32 	%p4, %f3, 0f47CE4780;
	@%p4 bra 	$L__BB0_9;
	setp.neu.f32 	%p5, %f3, 0f7F800000;
	@%p5 bra 	$L__BB0_4;
	mov.f32 	%f17, 0f00000000;
	mul.rn.f32 	%f32, %f1, %f17;
	mov.b32 	%r54, 0;
	bra.uni 	$L__BB0_9;
$L__BB0_4:
	mov.b32 	%r4, %f1;
	shl.b32 	%r30, %r4, 8;
	or.b32  	%r5, %r30, -2147483648;
	mov.b64 	%rd26, 0;
	mov.b32 	%r51, 0;
	mov.u64 	%rd24, __cudart_i2opi_f;
	mov.u64 	%rd25, %rd2;
$L__BB0_5:
	.pragma "nounroll";
	ld.global.nc.u32 	%r31, [%rd24];
	mad.wide.u32 	%rd16, %r31, %r5, %rd26;
	shr.u64 	%rd26, %rd16, 32;
	st.local.u32 	[%rd25], %rd16;
	add.s32 	%r51, %r51, 1;
	add.s64 	%rd25, %rd25, 4;
	add.s64 	%rd24, %rd24, 4;
	setp.ne.s32 	%p6, %r51, 6;
	@%p6 bra 	$L__BB0_5;
	shr.u32 	%r32, %r4, 23;
	st.local.u32 	[%rd2+24], %rd26;
	and.b32  	%r8, %r32, 31;
	and.b32  	%r33, %r32, 224;
	add.s32 	%r34, %r33, -128;
	shr.u32 	%r35, %r34, 5;
	mul.wide.u32 	%rd17, %r35, 4;
	sub.s64 	%rd9, %rd2, %rd17;
	ld.local.u32 	%r52, [%rd9+24];
	ld.local.u32 	%r53, [%rd9+20];
	setp.eq.s32 	%p7, %r8, 0;
	@%p7 bra 	$L__BB0_8;
	shf.l.wrap.b32 	%r52, %r53, %r52, %r8;
	ld.local.u32 	%r36, [%rd9+16];
	shf.l.wrap.b32 	%r53, %r36, %r53, %r8;
$L__BB0_8:
	shr.u32 	%r37, %r52, 30;
	shf.l.wrap.b32 	%r38, %r53, %r52, 2;
	shl.b32 	%r39, %r53, 2;
	shr.u32 	%r40, %r38, 31;
	add.s32 	%r41, %r40, %r37;
	neg.s32 	%r42, %r41;
	setp.lt.s32 	%p8, %r4, 0;
	selp.b32 	%r54, %r42, %r41, %p8;
	xor.b32  	%r43, %r38, %r4;
	shr.s32 	%r44, %r38, 31;
	xor.b32  	%r45, %r44, %r38;
	xor.b32  	%r46, %r44, %r39;
	cvt.u64.u32 	%rd18, %r45;
	shl.b64 	%rd19, %rd18, 32;
	cvt.u64.u32 	%rd20, %r46;
	or.b64  	%rd21, %rd19, %rd20;
	cvt.rn.f64.s64 	%fd1, %rd21;
	mul.f64 	%fd2, %fd1, 0d3BF921FB54442D19;
	cvt.rn.f32.f64 	%f15, %fd2;
	neg.f32 	%f16, %f15;
	setp.lt.s32 	%p9, %r43, 0;
	selp.f32 	%f32, %f16, %f15, %p9;
$L__BB0_9:
	mul.rn.f32 	%f18, %f32, %f32;
	and.b32  	%r48, %r54, 1;
	setp.eq.b32 	%p10, %r48, 1;
	selp.f32 	%f19, 0f3F800000, %f32, %p10;
	fma.rn.f32 	%f20, %f18, %f19, 0f00000000;
	fma.rn.f32 	%f21, %f18, 0f37CBAC00, 0fBAB607ED;
	selp.f32 	%f22, %f21, 0fB94D4153, %p10;
	selp.f32 	%f23, 0f3D2AAABB, 0f3C0885E4, %p10;
	fma.rn.f32 	%f24, %f22, %f18, %f23;
	selp.f32 	%f25, 0fBEFFFFFF, 0fBE2AAAA8, %p10;
	fma.rn.f32 	%f26, %f24, %f18, %f25;
	fma.rn.f32 	%f27, %f26, %f20, %f19;
	and.b32  	%r49, %r54, 2;
	setp.eq.s32 	%p11, %r49, 0;
	mov.f32 	%f28, 0f00000000;
	sub.f32 	%f29, %f28, %f27;
	selp.f32 	%f30, %f27, %f29, %p11;
	fma.rn.f32 	%f31, %f30, 0f40000000, 0f40000000;
	add.s32 	%r50, %r2, 2;
	mul.wide.u32 	%rd22, %r50, 4;
	add.s64 	%rd23, %rd1, %rd22;
	st.global.f32 	[%rd23], %f31;
$L__BB0_10:
	ret;

}


// ===== COMPILED SASS (sm_100) =====

	.target	sm_100

	.elftype	@"ET_EXEC"


//--------------------- .note.nv.tkinfo           --------------------------
	.section	.note.nv.tkinfo,"",@"SHT_NOTE"
	.sectionflags	@"SHF_NOTE_NV_TKINFO"
	.tkinfo
        /*0018*/ 	.word	0x00000002
        /*0030*/ 	.string	""
        /*0030*/ 	.string	"ptxas"
        /*0030*/ 	.string	"Cuda compilation tools, release 13.0, V13.0.88"
        /*0030*/ 	.string	"Build cuda_13.0.r13.0/compiler.36424714_0"
        /*0030*/ 	.string	"-arch sm_100 -m 64 "



//--------------------- .note.nv.cuinfo           --------------------------
	.section	.note.nv.cuinfo,"",@"SHT_NOTE"
	.sectionflags	@"SHF_NOTE_NV_CUINFO"
        /*0018*/ 	.short	0x0002
        /*001a*/ 	.short	0x0064
        /*001c*/ 	.short	0x0082
	.zero		2


//--------------------- .nv.info                  --------------------------
	.section	.nv.info,"",@"SHT_CUDA_INFO"
	.align	4


	//----- nvinfo : EIATTR_REGCOUNT
	.align		4
        /*0000*/ 	.byte	0x04, 0x2f
        /*0002*/ 	.short	(.L_2 - .L_1)
	.align		4
.L_1:
        /*0004*/ 	.word	index@(_Z14oscilateKernelfPfjj)
        /*0008*/ 	.word	0x00000014


	//----- nvinfo : EIATTR_FRAME_SIZE
	.align		4
.L_2:
        /*000c*/ 	.byte	0x04, 0x11
        /*000e*/ 	.short	(.L_4 - .L_3)
	.align		4
.L_3:
        /*0010*/ 	.word	index@(_Z14oscilateKernelfPfjj)
        /*0014*/ 	.word	0x00000000


	//----- nvinfo : EIATTR_MIN_STACK_SIZE
	.align		4
.L_4:
        /*0018*/ 	.byte	0x04, 0x12
        /*001a*/ 	.short	(.L_6 - .L_5)
	.align		4
.L_5:
        /*001c*/ 	.word	index@(_Z14oscilateKernelfPfjj)
        /*0020*/ 	.word	0x00000000
.L_6:


//--------------------- .nv.compat                --------------------------
	.section	.nv.compat,"",@"SHT_CUDA_COMPAT_INFO"
	.align	4
        /*0000*/ 	.byte	0x02, 0x09, 0x00, 0x00, 0x02, 0x02, 0x01, 0x00, 0x02, 0x05, 0x05, 0x00, 0x03, 0x07, 0x01, 0x01
        /*0010*/ 	.byte	0x02, 0x03, 0x00, 0x00, 0x02, 0x06, 0x01, 0x00, 0x04, 0x0b, 0x08, 0x00, 0x01, 0x00, 0x00, 0x00
        /*0020*/ 	.byte	0x00, 0x00, 0x00, 0x00


//--------------------- .nv.info._Z14oscilateKernelfPfjj --------------------------
	.section	.nv.info._Z14oscilateKernelfPfjj,"",@"SHT_CUDA_INFO"
	.sectionflags	@""
	.align	4


	//----- nvinfo : EIATTR_CUDA_API_VERSION
	.align		4
        /*0000*/ 	.byte	0x04, 0x37
        /*0002*/ 	.short	(.L_8 - .L_7)
.L_7:
        /*0004*/ 	.word	0x00000082


	//----- nvinfo : EIATTR_KPARAM_INFO
	.align		4
.L_8:
        /*0008*/ 	.byte	0x04, 0x17
        /*000a*/ 	.short	(.L_10 - .L_9)
.L_9:
        /*000c*/ 	.word	0x00000000
        /*0010*/ 	.short	0x0003
        /*0012*/ 	.short	0x0014
        /*0014*/ 	.byte	0x00, 0xf0, 0x11, 0x00


	//----- nvinfo : EIATTR_KPARAM_INFO
	.align		4
.L_10:
        /*0018*/ 	.byte	0x04, 0x17
        /*001a*/ 	.short	(.L_12 - .L_11)
.L_11:
        /*001c*/ 	.word	0x00000000
        /*0020*/ 	.short	0x0002
        /*0022*/ 	.short	0x0010
        /*0024*/ 	.byte	0x00, 0xf0, 0x11, 0x00


	//----- nvinfo : EIATTR_KPARAM_INFO
	.align		4
.L_12:
        /*0028*/ 	.byte	0x04, 0x17
        /*002a*/ 	.short	(.L_14 - .L_13)
.L_13:
        /*002c*/ 	.word	0x00000000
        /*0030*/ 	.short	0x0001
        /*0032*/ 	.short	0x0008
        /*0034*/ 	.byte	0x00, 0xf5, 0x21, 0x00


	//----- nvinfo : EIATTR_KPARAM_INFO
	.align		4
.L_14:
        /*0038*/ 	.byte	0x04, 0x17
        /*003a*/ 	.short	(.L_16 - .L_15)
.L_15:
        /*003c*/ 	.word	0x00000000
        /*0040*/ 	.short	0x0000
        /*0042*/ 	.short	0x0000
        /*0044*/ 	.byte	0x00, 0xf0, 0x11, 0x00


	//----- nvinfo : EIATTR_SPARSE_MMA_MASK
	.align		4
.L_16:
        /*0048*/ 	.byte	0x03, 0x50
        /*004a*/ 	.short	0x0000


	//----- nvinfo : EIATTR_MAXREG_COUNT
	.align		4
        /*004c*/ 	.byte	0x03, 0x1b
        /*004e*/ 	.short	0x00ff


	//----- nvinfo : EIATTR_MERCURY_ISA_VERSION
	.align		4
        /*0050*/ 	.byte	0x03, 0x5f
        /*0052*/ 	.short	0x0101


	//----- nvinfo : EIATTR_VRC_CTA_INIT_COUNT
	.align		4
        /*0054*/ 	.byte	0x02, 0x4a
	.zero		1
	.zero		1


	//----- nvinfo : EIATTR_EXIT_INSTR_OFFSETS
	.align		4
        /*0058*/ 	.byte	0x04, 0x1c
        /*005a*/ 	.short	(.L_18 - .L_17)


	//   ....[0]....
.L_17:
        /*005c*/ 	.word	0x000000d0


	//   ....[1]....
        /*0060*/ 	.word	0x00000970


	//----- nvinfo : EIATTR_CRS_STACK_SIZE
	.align		4
.L_18:
        /*0064*/ 	.byte	0x04, 0x1e
        /*0066*/ 	.short	(.L_20 - .L_19)
.L_19:
        /*0068*/ 	.word	0x00000000


	//----- nvinfo : EIATTR_CBANK_PARAM_SIZE
	.align		4
.L_20:
        /*006c*/ 	.byte	0x03, 0x19
        /*006e*/ 	.short	0x0018


	//----- nvinfo : EIATTR_PARAM_CBANK
	.align		4
        /*0070*/ 	.byte	0x04, 0x0a
        /*0072*/ 	.short	(.L_22 - .L_21)
	.align		4
.L_21:
        /*0074*/ 	.word	index@(.nv.constant0._Z14oscilateKernelfPfjj)
        /*0078*/ 	.short	0x0380
        /*007a*/ 	.short	0x0018


	//----- nvinfo : EIATTR_SW_WAR
	.align		4
.L_22:
        /*007c*/ 	.byte	0x04, 0x36
        /*007e*/ 	.short	(.L_24 - .L_23)
.L_23:
        /*0080*/ 	.word	0x00000008
.L_24:


//--------------------- .nv.callgraph             --------------------------
	.section	.nv.callgraph,"",@"SHT_CUDA_CALLGRAPH"
	.align	4
	.sectionentsize	8
	.align		4
        /*0000*/ 	.word	0x00000000
	.align		4
        /*0004*/ 	.word	0xffffffff
	.align		4
        /*0008*/ 	.word	0x00000000
	.align		4
        /*000c*/ 	.word	0xfffffffe
	.align		4
        /*0010*/ 	.word	0x00000000
	.align		4
        /*0014*/ 	.word	0xfffffffd
	.align		4
        /*0018*/ 	.word	0x00000000
	.align		4
        /*001c*/ 	.word	0xfffffffc


//--------------------- .nv.constant4             --------------------------
	.section	.nv.constant4,"a",@progbits
	.align	8
	.align		8
.nv.constant4:
        /*0000*/ 	.dword	__cudart_i2opi_f


//--------------------- .text._Z14oscilateKernelfPfjj --------------------------
	.section	.text._Z14oscilateKernelfPfjj,"ax",@progbits
	.align	128
        .global         _Z14oscilateKernelfPfjj
        .type           _Z14oscilateKernelfPfjj,@function
        .size           _Z14oscilateKernelfPfjj,(.L_x_6 - _Z14oscilateKernelfPfjj)
        .other          _Z14oscilateKernelfPfjj,@"STO_CUDA_ENTRY STV_DEFAULT"
_Z14oscilateKernelfPfjj:
.text._Z14oscilateKernelfPfjj:
[----:B------:R-:W-:Y:S01]  /*0000*/  LDC R1, c[0x0][0x37c] ;  /* 0x0000df00ff017b82 */ /* 0x000fe20000000800 */
[----:B------:R-:W0:Y:S07]  /*0010*/  S2R R2, SR_TID.Y ;  /* 0x0000000000027919 */ /* 0x000e2e0000002200 */
[----:B------:R-:W1:Y:S01]  /*0020*/  LDC R0, c[0x0][0x360] ;  /* 0x0000d800ff007b82 */ /* 0x000e620000000800 */
[----:B------:R-:W2:Y:S01]  /*0030*/  LDCU.64 UR6, c[0x0][0x390] ;  /* 0x00007200ff0677ac */ /* 0x000ea20008000a00 */
[----:B------:R-:W1:Y:S06]  /*0040*/  S2R R5, SR_TID.X ;  /* 0x0000000000057919 */ /* 0x000e6c0000002100 */
[----:B------:R-:W0:Y:S08]  /*0050*/  S2UR UR5, SR_CTAID.Y ;  /* 0x00000000000579c3 */ /* 0x000e300000002600 */
[----:B------:R-:W0:Y:S08]  /*0060*/  LDC R3, c[0x0][0x364] ;  /* 0x0000d900ff037b82 */ /* 0x000e300000000800 */
[----:B------:R-:W1:Y:S01]  /*0070*/  S2UR UR4, SR_CTAID.X ;  /* 0x00000000000479c3 */ /* 0x000e620000002500 */
[----:B0-----:R-:W-:-:S05]  /*0080*/  IMAD R3, R3, UR5, R2 ;  /* 0x0000000503037c24 */ /* 0x001fca000f8e0202 */
[----:B--2---:R-:W-:Y:S01]  /*0090*/  ISETP.GE.U32.AND P0, PT, R3, UR7, PT ;  /* 0x0000000703007c0c */ /* 0x004fe2000bf06070 */
[----:B-1----:R-:W-:-:S04]  /*00a0*/  IMAD R0, R0, UR4, R5 ;  /* 0x0000000400007c24 */ /* 0x002fc8000f8e0205 */
[C---:B------:R-:W-:Y:S01]  /*00b0*/  IMAD R5, R0.reuse, UR6, R3 ;  /* 0x0000000600057c24 */ /* 0x040fe2000f8e0203 */
[----:B------:R-:W-:-:S13]  /*00c0*/  ISETP.GE.U32.OR P0, PT, R0, UR6, P0 ;  /* 0x0000000600007c0c */ /* 0x000fda0008706470 */
[----:B------:R-:W-:Y:S05]  /*00d0*/  @P0 EXIT ;  /* 0x000000000000094d */ /* 0x000fea0003800000 */
[----:B------:R-:W0:Y:S01]  /*00e0*/  LDC.64 R2, c[0x0][0x388] ;  /* 0x0000e200ff027b82 */ /* 0x000e220000000a00 */
[----:B------:R-:W1:Y:S01]  /*00f0*/  LDCU.64 UR6, c[0x0][0x358] ;  /* 0x00006b00ff0677ac */ /* 0x000e620008000a00 */
[----:B------:R-:W-:Y:S01]  /*0100*/  IMAD R5, R5, 0x6, RZ ;  /* 0x0000000605057824 */ /* 0x000fe200078e02ff */
[----:B------:R-:W2:Y:S03]  /*0110*/  LDCU UR4, c[0x0][0x380] ;  /* 0x00007000ff0477ac */ /* 0x000ea60008000800 */
[----:B0-----:R-:W-:-:S05]  /*0120*/  IMAD.WIDE.U32 R6, R5, 0x4, R2 ;  /* 0x0000000405067825 */ /* 0x001fca00078e0002 */
[----:B-1----:R-:W2:Y:S04]  /*0130*/  LDG.E R0, desc[UR6][R6.64] ;  /* 0x0000000606007981 */ /* 0x002ea8000c1e1900 */
[----:B------:R-:W3:Y:S01]  /*0140*/  LDG.E R9, desc[UR6][R6.64+0x4] ;  /* 0x0000040606097981 */ /* 0x000ee2000c1e1900 */
[----:B------:R-:W-:Y:S01]  /*0150*/  BSSY.RECONVERGENT B0, `(.L_x_0) ;  /* 0x000006b000007945 */ /* 0x000fe20003800200 */
[----:B--2---:R-:W-:-:S04]  /*0160*/  FADD R0, R0, UR4 ;  /* 0x0000000400007e21 */ /* 0x004fc80008000000 */
[----:B---3--:R-:W-:-:S04]  /*0170*/  FADD R0, R0, R9 ;  /* 0x0000000900007221 */ /* 0x008fc80000000000 */
[C---:B------:R-:W-:Y:S01]  /*0180*/  FMUL R4, R0.reuse, 0.63661974668502807617 ;  /* 0x3f22f98300047820 */ /* 0x040fe20000400000 */
[----:B------:R-:W-:-:S05]  /*0190*/  FSETP.GE.AND P0, PT, |R0|, 105615, PT ;  /* 0x47ce47800000780b */ /* 0x000fca0003f06200 */
[----:B------:R-:W0:Y:S02]  /*01a0*/  F2I.NTZ R4, R4 ;  /* 0x0000000400047305 */ /* 0x000e240000203100 */
[----:B0-----:R-:W-:-:S05]  /*01b0*/  I2FP.F32.S32 R9, R4 ;  /* 0x0000000400097245 */ /* 0x001fca0000201400 */
[----:B------:R-:W-:-:S04]  /*01c0*/  FFMA R8, R9, -1.5707962512969970703, R0 ;  /* 0xbfc90fda09087823 */ /* 0x000fc80000000000 */
[----:B------:R-:W-:-:S04]  /*01d0*/  FFMA R8, R9, -7.5497894158615963534e-08, R8 ;  /* 0xb3a2216809087823 */ /* 0x000fc80000000008 */
[----:B------:R-:W-:Y:S01]  /*01e0*/  FFMA R8, R9, -5.3903029534742383927e-15, R8 ;  /* 0xa7c234c509087823 */ /* 0x000fe20000000008 */
[----:B------:R-:W-:Y:S06]  /*01f0*/  @!P0 BRA `(.L_x_1) ;  /* 0x0000000400808947 */ /* 0x000fec0003800000 */
[----:B------:R-:W-:-:S13]  /*0200*/  FSETP.NEU.AND P0, PT, |R0|, +INF , PT ;  /* 0x7f8000000000780b */ /* 0x000fda0003f0d200 */
[----:B------:R-:W-:Y:S01]  /*0210*/  @!P0 FMUL R8, RZ, R0 ;  /* 0x00000000ff088220 */ /* 0x000fe20000400000 */
[----:B------:R-:W-:Y:S01]  /*0220*/  @!P0 IMAD.MOV.U32 R4, RZ, RZ, RZ ;  /* 0x000000ffff048224 */ /* 0x000fe200078e00ff */
[----:B------:R-:W-:Y:S06]  /*0230*/  @!P0 BRA `(.L_x_1) ;  /* 0x0000000400708947 */ /* 0x000fec0003800000 */
[----:B------:R-:W-:Y:S01]  /*0240*/  IMAD.SHL.U32 R6, R0, 0x100, RZ ;  /* 0x0000010000067824 */ /* 0x000fe200078e00ff */
[----:B------:R-:W0:Y:S01]  /*0250*/  LDCU.64 UR8, c[0x4][URZ] ;  /* 0x01000000ff0877ac */ /* 0x000e220008000a00 */
[----:B------:R-:W-:Y:S02]  /*0260*/  IMAD.MOV.U32 R4, RZ, RZ, RZ ;  /* 0x000000ffff047224 */ /* 0x000fe400078e00ff */
[----:B------:R-:W-:Y:S01]  /*0270*/  IMAD.MOV.U32 R11, RZ, RZ, RZ ;  /* 0x000000ffff0b7224 */ /* 0x000fe200078e00ff */
[----:B------:R-:W-:Y:S01]  /*0280*/  LOP3.LUT R10, R6, 0x80000000, RZ, 0xfc, !PT ;  /* 0x80000000060a7812 */ /* 0x000fe200078efcff */
[----:B------:R-:W-:Y:S01]  /*0290*/  UMOV UR5, URZ ;  /* 0x000000ff00057c82 */ /* 0x000fe20008000000 */
[----:B------:R-:W-:-:S05]  /*02a0*/  UMOV UR4, URZ ;  /* 0x000000ff00047c82 */ /* 0x000fca0008000000 */
.L_x_2:
[----:B0-----:R-:W-:Y:S01]  /*02b0*/  MOV R8, UR8 ;  /* 0x0000000800087c02 */ /* 0x001fe20008000f00 */
[----:B------:R-:W-:-:S05]  /*02c0*/  IMAD.U32 R9, RZ, RZ, UR9 ;  /* 0x00000009ff097e24 */ /* 0x000fca000f8e00ff */
[----:B------:R-:W2:Y:S01]  /*02d0*/  LDG.E.CONSTANT R7, desc[UR6][R8.64] ;  /* 0x0000000608077981 */ /* 0x000ea2000c1e9900 */
[----:B------:R-:W-:Y:S01]  /*02e0*/  UIADD3 UR4, UPT, UPT, UR4, 0x1, URZ ;  /* 0x0000000104047890 */ /* 0x000fe2000fffe0ff */
[C---:B------:R-:W-:Y:S01]  /*02f0*/  ISETP.EQ.AND P0, PT, R11.reuse, RZ, PT ;  /* 0x000000ff0b00720c */ /* 0x040fe20003f02270 */
[----:B------:R-:W-:Y:S01]  /*0300*/  UIADD3 UR8, UP1, UPT, UR8, 0x4, URZ ;  /* 0x0000000408087890 */ /* 0x000fe2000ff3e0ff */
[C---:B------:R-:W-:Y:S01]  /*0310*/  ISETP.EQ.AND P1, PT, R11.reuse, 0x4, PT ;  /* 0x000000040b00780c */ /* 0x040fe20003f22270 */
[----:B------:R-:W-:Y:S01]  /*0320*/  UISETP.NE.AND UP0, UPT, UR4, 0x6, UPT ;  /* 0x000000060400788c */ /* 0x000fe2000bf05270 */
[C---:B------:R-:W-:Y:S01]  /*0330*/  ISETP.EQ.AND P2, PT, R11.reuse, 0x8, PT ;  /* 0x000000080b00780c */ /* 0x040fe20003f42270 */
[----:B------:R-:W-:Y:S01]  /*0340*/  UIADD3.X UR9, UPT, UPT, URZ, UR9, URZ, UP1, !UPT ;  /* 0x00000009ff097290 */ /* 0x000fe20008ffe4ff */
[C---:B------:R-:W-:Y:S02]  /*0350*/  ISETP.EQ.AND P3, PT, R11.reuse, 0xc, PT ;  /* 0x0000000c0b00780c */ /* 0x040fe40003f62270 */
[----:B------:R-:W-:-:S02]  /*0360*/  ISETP.EQ.AND P4, PT, R11, 0x10, PT ;  /* 0x000000100b00780c */ /* 0x000fc40003f82270 */
[C---:B------:R-:W-:Y:S02]  /*0370*/  ISETP.EQ.AND P5, PT, R11.reuse, 0x14, PT ;  /* 0x000000140b00780c */ /* 0x040fe40003fa2270 */
[----:B------:R-:W-:Y:S01]  /*0380*/  IADD3 R11, PT, PT, R11, 0x4, RZ ;  /* 0x000000040b0b7810 */ /* 0x000fe20007ffe0ff */
[----:B--2---:R-:W-:-:S03]  /*0390*/  IMAD.WIDE.U32 R6, R7, R10, RZ ;  /* 0x0000000a07067225 */ /* 0x004fc600078e00ff */
[----:B------:R-:W-:-:S04]  /*03a0*/  IADD3 R6, P6, PT, R6, R4, RZ ;  /* 0x0000000406067210 */ /* 0x000fc80007fde0ff */
[----:B------:R-:W-:Y:S01]  /*03b0*/  IADD3.X R4, PT, PT, R7, UR5, RZ, P6, !PT ;  /* 0x0000000507047c10 */ /* 0x000fe2000b7fe4ff */
[--C-:B------:R-:W-:Y:S01]  /*03c0*/  @P0 IMAD.MOV.U32 R12, RZ, RZ, R6.reuse ;  /* 0x000000ffff0c0224 */ /* 0x100fe200078e0006 */
[----:B------:R-:W-:Y:S01]  /*03d0*/  @P2 MOV R14, R6 ;  /* 0x00000006000e2202 */ /* 0x000fe20000000f00 */
[--C-:B------:R-:W-:Y:S02]  /*03e0*/  @P1 IMAD.MOV.U32 R13, RZ, RZ, R6.reuse ;  /* 0x000000ffff0d1224 */ /* 0x100fe400078e0006 */
[--C-:B------:R-:W-:Y:S02]  /*03f0*/  @P3 IMAD.MOV.U32 R15, RZ, RZ, R6.reuse ;  /* 0x000000ffff0f3224 */ /* 0x100fe400078e0006 */
[--C-:B------:R-:W-:Y:S02]  /*0400*/  @P4 IMAD.MOV.U32 R16, RZ, RZ, R6.reuse ;  /* 0x000000ffff104224 */ /* 0x100fe400078e0006 */
[----:B------:R-:W-:Y:S01]  /*0410*/  @P5 IMAD.MOV.U32 R17, RZ, RZ, R6 ;  /* 0x000000ffff115224 */ /* 0x000fe200078e0006 */
[----:B------:R-:W-:Y:S06]  /*0420*/  BRA.U UP0, `(.L_x_2) ;  /* 0xfffffffd00a07547 */ /* 0x000fec000b83ffff */
[----:B------:R-:W-:Y:S01]  /*0430*/  SHF.R.U32.HI R6, RZ, 0x17, R0 ;  /* 0x00000017ff067819 */ /* 0x000fe20000011600 */
[----:B------:R-:W-:Y:S03]  /*0440*/  BSSY.RECONVERGENT B1, `(.L_x_3) ;  /* 0x0000029000017945 */ /* 0x000fe60003800200 */
[C---:B------:R-:W-:Y:S02]  /*0450*/  LOP3.LUT R7, R6.reuse, 0xe0, RZ, 0xc0, !PT ;  /* 0x000000e006077812 */ /* 0x040fe400078ec0ff */
[----:B------:R-:W-:-:S03]  /*0460*/  LOP3.LUT P6, RZ, R6, 0x1f, RZ, 0xc0, !PT ;  /* 0x0000001f06ff7812 */ /* 0x000fc600078cc0ff */
[----:B------:R-:W-:-:S05]  /*0470*/  VIADD R7, R7, 0xffffff80 ;  /* 0xffffff8007077836 */ /* 0x000fca0000000000 */
[----:B------:R-:W-:-:S05]  /*0480*/  SHF.R.U32.HI R7, RZ, 0x5, R7 ;  /* 0x00000005ff077819 */ /* 0x000fca0000011607 */
[----:B------:R-:W-:-:S05]  /*0490*/  IMAD.U32 R9, R7, -0x4, RZ ;  /* 0xfffffffc07097824 */ /* 0x000fca00078e00ff */
[C---:B------:R-:W-:Y:S02]  /*04a0*/  ISETP.EQ.AND P3, PT, R9.reuse, -0x18, PT ;  /* 0xffffffe80900780c */ /* 0x040fe40003f62270 */
[C---:B------:R-:W-:Y:S02]  /*04b0*/  ISETP.EQ.AND P4, PT, R9.reuse, -0x14, PT ;  /* 0xffffffec0900780c */ /* 0x040fe40003f82270 */
[C---:B------:R-:W-:Y:S02]  /*04c0*/  ISETP.EQ.AND P2, PT, R9.reuse, -0x10, PT ;  /* 0xfffffff00900780c */ /* 0x040fe40003f42270 */
[C---:B------:R-:W-:Y:S02]  /*04d0*/  ISETP.EQ.AND P1, PT, R9.reuse, -0xc, PT ;  /* 0xfffffff40900780c */ /* 0x040fe40003f22270 */
[C---:B------:R-:W-:Y:S02]  /*04e0*/  ISETP.EQ.AND P0, PT, R9.reuse, -0x8, PT ;  /* 0xfffffff80900780c */ /* 0x040fe40003f02270 */
[----:B------:R-:W-:-:S03]  /*04f0*/  ISETP.EQ.AND P5, PT, R9, RZ, PT ;  /* 0x000000ff0900720c */ /* 0x000fc60003fa2270 */
[----:B------:R-:W-:Y:S01]  /*0500*/  @P3 IMAD.MOV.U32 R7, RZ, RZ, R12 ;  /* 0x000000ffff073224 */ /* 0x000fe200078e000c */
[C---:B------:R-:W-:Y:S01]  /*0510*/  ISETP.EQ.AND P3, PT, R9.reuse, -0x4, PT ;  /* 0xfffffffc0900780c */ /* 0x040fe20003f62270 */
[----:B------:R-:W-:Y:S01]  /*0520*/  @P4 IMAD.MOV.U32 R7, RZ, RZ, R13 ;  /* 0x000000ffff074224 */ /* 0x000fe200078e000d */
[----:B------:R-:W-:Y:S01]  /*0530*/  @P4 MOV R8, R12 ;  /* 0x0000000c00084202 */ /* 0x000fe20000000f00 */
[----:B------:R-:W-:Y:S01]  /*0540*/  @P2 IMAD.MOV.U32 R7, RZ, RZ, R14 ;  /* 0x000000ffff072224 */ /* 0x000fe200078e000e */
[----:B------:R-:W-:Y:S01]  /*0550*/  ISETP.EQ.AND P4, PT, R9, 0x4, PT ;  /* 0x000000040900780c */ /* 0x000fe20003f82270 */
[----:B------:R-:W-:Y:S02]  /*0560*/  @P1 IMAD.MOV.U32 R7, RZ, RZ, R15 ;  /* 0x000000ffff071224 */ /* 0x000fe400078e000f */
[----:B------:R-:W-:Y:S02]  /*0570*/  @P0 IMAD.MOV.U32 R7, RZ, RZ, R16 ;  /* 0x000000ffff070224 */ /* 0x000fe400078e0010 */
[----:B------:R-:W-:Y:S01]  /*0580*/  @P2 IMAD.MOV.U32 R8, RZ, RZ, R13 ;  /* 0x000000ffff082224 */ /* 0x000fe200078e000d */
[----:B------:R-:W-:Y:S01]  /*0590*/  @P1 MOV R8, R14 ;  /* 0x0000000e00081202 */ /* 0x000fe20000000f00 */
[----:B------:R-:W-:-:S02]  /*05a0*/  @P0 IMAD.MOV.U32 R8, RZ, RZ, R15 ;  /* 0x000000ffff080224 */ /* 0x000fc400078e000f */
[--C-:B------:R-:W-:Y:S01]  /*05b0*/  @P3 IMAD.MOV.U32 R7, RZ, RZ, R17.reuse ;  /* 0x000000ffff073224 */ /* 0x100fe200078e0011 */
[----:B------:R-:W-:Y:S01]  /*05c0*/  @P3 MOV R8, R16 ;  /* 0x0000001000083202 */ /* 0x000fe20000000f00 */
[----:B------:R-:W-:Y:S02]  /*05d0*/  @P5 IMAD.MOV.U32 R7, RZ, RZ, R4 ;  /* 0x000000ffff075224 */ /* 0x000fe400078e0004 */
[----:B------:R-:W-:Y:S01]  /*05e0*/  @P5 IMAD.MOV.U32 R8, RZ, RZ, R17 ;  /* 0x000000ffff085224 */ /* 0x000fe200078e0011 */
[----:B------:R-:W-:Y:S01]  /*05f0*/  @P4 MOV R8, R4 ;  /* 0x0000000400084202 */ /* 0x000fe20000000f00 */
[----:B------:R-:W-:Y:S01]  /*0600*/  IMAD.MOV.U32 R11, RZ, RZ, R7 ;  /* 0x000000ffff0b7224 */ /* 0x000fe200078e0007 */
[----:B------:R-:W-:Y:S06]  /*0610*/  @!P6 BRA `(.L_x_4) ;  /* 0x00000000002ce947 */ /* 0x000fec0003800000 */
[----:B------:R-:W-:Y:S01]  /*0620*/  @P2 IMAD.MOV.U32 R7, RZ, RZ, R12 ;  /* 0x000000ffff072224 */ /* 0x000fe200078e000c */
[----:B------:R-:W-:Y:S01]  /*0630*/  LOP3.LUT R6, R6, 0x1f, RZ, 0xc0, !PT ;  /* 0x0000001f06067812 */ /* 0x000fe200078ec0ff */
[----:B------:R-:W-:Y:S01]  /*0640*/  @P1 IMAD.MOV.U32 R7, RZ, RZ, R13 ;  /* 0x000000ffff071224 */ /* 0x000fe200078e000d */
[----:B------:R-:W-:Y:S01]  /*0650*/  @P0 MOV R7, R14 ;  /* 0x0000000e00070202 */ /* 0x000fe20000000f00 */
[----:B------:R-:W-:Y:S01]  /*0660*/  @P3 IMAD.MOV.U32 R7, RZ, RZ, R15 ;  /* 0x000000ffff073224 */ /* 0x000fe200078e000f */
[----:B------:R-:W-:Y:S01]  /*0670*/  ISETP.EQ.AND P0, PT, R9, 0x8, PT ;  /* 0x000000080900780c */ /* 0x000fe20003f02270 */
[----:B------:R-:W-:Y:S01]  /*0680*/  @P5 IMAD.MOV.U32 R7, RZ, RZ, R16 ;  /* 0x000000ffff075224 */ /* 0x000fe200078e0010 */
[----:B------:R-:W-:Y:S01]  /*0690*/  SHF.L.W.U32.HI R11, R8, R6, R11 ;  /* 0x00000006080b7219 */ /* 0x000fe20000010e0b */
[----:B------:R-:W-:-:S10]  /*06a0*/  @P4 IMAD.MOV.U32 R7, RZ, RZ, R17 ;  /* 0x000000ffff074224 */ /* 0x000fd400078e0011 */
[----:B------:R-:W-:-:S04]  /*06b0*/  @P0 MOV R7, R4 ;  /* 0x0000000400070202 */ /* 0x000fc80000000f00 */
[----:B------:R-:W-:-:S07]  /*06c0*/  SHF.L.W.U32.HI R8, R7, R6, R8 ;  /* 0x0000000607087219 */ /* 0x000fce0000010e08 */
.L_x_4:
[----:B------:R-:W-:Y:S05]  /*06d0*/  BSYNC.RECONVERGENT B1 ;  /* 0x0000000000017941 */ /* 0x000fea0003800200 */
.L_x_3:
[C---:B------:R-:W-:Y:S01]  /*06e0*/  SHF.L.W.U32.HI R13, R8.reuse, 0x2, R11 ;  /* 0x00000002080d7819 */ /* 0x040fe20000010e0b */
[----:B------:R-:W-:Y:S01]  /*06f0*/  IMAD.SHL.U32 R8, R8, 0x4, RZ ;  /* 0x0000000408087824 */ /* 0x000fe200078e00ff */
[----:B------:R-:W-:Y:S01]  /*0700*/  UMOV UR4, 0x54442d19 ;  /* 0x54442d1900047882 */ /* 0x000fe20000000000 */
[----:B------:R-:W-:Y:S01]  /*0710*/  UMOV UR5, 0x3bf921fb ;  /* 0x3bf921fb00057882 */ /* 0x000fe20000000000 */
[----:B------:R-:W-:Y:S02]  /*0720*/  SHF.R.S32.HI R4, RZ, 0x1f, R13 ;  /* 0x0000001fff047819 */ /* 0x000fe4000001140d */
[----:B------:R-:W-:Y:S02]  /*0730*/  ISETP.GE.AND P0, PT, R0, RZ, PT ;  /* 0x000000ff0000720c */ /* 0x000fe40003f06270 */
[C---:B------:R-:W-:Y:S02]  /*0740*/  LOP3.LUT R8, R4.reuse, R8, RZ, 0x3c, !PT ;  /* 0x0000000804087212 */ /* 0x040fe400078e3cff */
[----:B------:R-:W-:-:S02]  /*0750*/  LOP3.LUT R9, R4, R13, RZ, 0x3c, !PT ;  /* 0x0000000d04097212 */ /* 0x000fc400078e3cff */
[----:B------:R-:W-:Y:S02]  /*0760*/  SHF.R.U32.HI R4, RZ, 0x1e, R11 ;  /* 0x0000001eff047819 */ /* 0x000fe4000001160b */
[----:B------:R-:W0:Y:S01]  /*0770*/  I2F.F64.S64 R6, R8 ;  /* 0x0000000800067312 */ /* 0x000e220000301c00 */
[C---:B------:R-:W-:Y:S02]  /*0780*/  LOP3.LUT R0, R13.reuse, R0, RZ, 0x3c, !PT ;  /* 0x000000000d007212 */ /* 0x040fe400078e3cff */
[----:B------:R-:W-:Y:S02]  /*0790*/  LEA.HI R4, R13, R4, RZ, 0x1 ;  /* 0x000000040d047211 */ /* 0x000fe400078f08ff */
[----:B------:R-:W-:-:S03]  /*07a0*/  ISETP.GE.AND P1, PT, R0, RZ, PT ;  /* 0x000000ff0000720c */ /* 0x000fc60003f26270 */
[----:B------:R-:W-:-:S04]  /*07b0*/  IMAD.MOV R0, RZ, RZ, -R4 ;  /* 0x000000ffff007224 */ /* 0x000fc800078e0a04 */
[----:B------:R-:W-:Y:S01]  /*07c0*/  @!P0 IMAD.MOV.U32 R4, RZ, RZ, R0 ;  /* 0x000000ffff048224 */ /* 0x000fe200078e0000 */
[----:B0-----:R-:W-:-:S10]  /*07d0*/  DMUL R6, R6, UR4 ;  /* 0x0000000406067c28 */ /* 0x001fd40008000000 */
[----:B------:R-:W0:Y:S02]  /*07e0*/  F2F.F32.F64 R6, R6 ;  /* 0x0000000600067310 */ /* 0x000e240000301000 */
[----:B0-----:R-:W-:-:S07]  /*07f0*/  FSEL R8, -R6, R6, !P1 ;  /* 0x0000000606087208 */ /* 0x001fce0004800100 */
.L_x_1:
[----:B------:R-:W-:Y:S05]  /*0800*/  BSYNC.RECONVERGENT B0 ;  /* 0x0000000000007941 */ /* 0x000fea0003800200 */
.L_x_0:
[----:B------:R-:W-:Y:S01]  /*0810*/  MOV R0, 0x37cbac00 ;  /* 0x37cbac0000007802 */ /* 0x000fe20000000f00 */
[----:B------:R-:W-:Y:S01]  /*0820*/  FMUL R7, R8, R8 ;  /* 0x0000000808077220 */ /* 0x000fe20000400000 */
[C---:B------:R-:W-:Y:S01]  /*0830*/  LOP3.LUT R6, R4.reuse, 0x1, RZ, 0xc0, !PT ;  /* 0x0000000104067812 */ /* 0x040fe200078ec0ff */
[----:B------:R-:W-:Y:S01]  /*0840*/  IMAD.MOV.U32 R10, RZ, RZ, 0x3d2aaabb ;  /* 0x3d2aaabbff0a7424 */ /* 0x000fe200078e00ff */
[----:B------:R-:W-:Y:S01]  /*0850*/  LOP3.LUT P1, RZ, R4, 0x2, RZ, 0xc0, !PT ;  /* 0x0000000204ff7812 */ /* 0x000fe2000782c0ff */
[----:B------:R-:W-:Y:S01]  /*0860*/  FFMA R0, R7, R0, -0.0013887860113754868507 ;  /* 0xbab607ed07007423 */ /* 0x000fe20000000000 */
[----:B------:R-:W-:Y:S01]  /*0870*/  ISETP.NE.U32.AND P0, PT, R6, 0x1, PT ;  /* 0x000000010600780c */ /* 0x000fe20003f05070 */
[----:B------:R-:W-:Y:S01]  /*0880*/  IMAD.MOV.U32 R11, RZ, RZ, 0x3effffff ;  /* 0x3effffffff0b7424 */ /* 0x000fe200078e00ff */
[----:B------:R-:W-:Y:S02]  /*0890*/  IADD3 R5, PT, PT, R5, 0x2, RZ ;  /* 0x0000000205057810 */ /* 0x000fe40007ffe0ff */
[----:B------:R-:W-:-:S02]  /*08a0*/  FSEL R6, R0, -0.00019574658654164522886, !P0 ;  /* 0xb94d415300067808 */ /* 0x000fc40004000000 */
[----:B------:R-:W-:Y:S01]  /*08b0*/  FSEL R10, R10, 0.0083327032625675201416, !P0 ;  /* 0x3c0885e40a0a7808 */ /* 0x000fe20004000000 */
[----:B------:R-:W-:Y:S01]  /*08c0*/  IMAD.WIDE.U32 R2, R5, 0x4, R2 ;  /* 0x0000000405027825 */ /* 0x000fe200078e0002 */
[----:B------:R-:W-:Y:S02]  /*08d0*/  FSEL R0, R8, 1, P0 ;  /* 0x3f80000008007808 */ /* 0x000fe40000000000 */
[----:B------:R-:W-:Y:S01]  /*08e0*/  FSEL R11, -R11, -0.16666662693023681641, !P0 ;  /* 0xbe2aaaa80b0b7808 */ /* 0x000fe20004000100 */
[C---:B------:R-:W-:Y:S02]  /*08f0*/  FFMA R6, R7.reuse, R6, R10 ;  /* 0x0000000607067223 */ /* 0x040fe4000000000a */
[C---:B------:R-:W-:Y:S02]  /*0900*/  FFMA R9, R7.reuse, R0, RZ ;  /* 0x0000000007097223 */ /* 0x040fe400000000ff */
[----:B------:R-:W-:Y:S01]  /*0910*/  FFMA R6, R7, R6, R11 ;  /* 0x0000000607067223 */ /* 0x000fe2000000000b */
[----:B------:R-:W-:-:S03]  /*0920*/  IMAD.MOV.U32 R7, RZ, RZ, 0x40000000 ;  /* 0x40000000ff077424 */ /* 0x000fc600078e00ff */
[----:B------:R-:W-:-:S04]  /*0930*/  FFMA R0, R9, R6, R0 ;  /* 0x0000000609007223 */ /* 0x000fc80000000000 */
[----:B------:R-:W-:-:S04]  /*0940*/  @P1 FADD R0, RZ, -R0 ;  /* 0x80000000ff001221 */ /* 0x000fc80000000000 */
[----:B------:R-:W-:-:S05]  /*0950*/  FFMA R5, R0, R7, 2 ;  /* 0x4000000000057423 */ /* 0x000fca0000000007 */
[----:B------:R-:W-:Y:S01]  /*0960*/  STG.E desc[UR6][R2.64], R5 ;  /* 0x0000000502007986 */ /* 0x000fe2000c101906 */
[----:B------:R-:W-:Y:S05]  /*0970*/  EXIT ;  /* 0x000000000000794d */ /* 0x000fea0003800000 */
.L_x_5:
[----:B------:R-:W-:-:S00]  /*0980*/  BRA `(.L_x_5) ;  /* 0xfffffffc00fc7947 */ /* 0x000fc0000383ffff */
[----:B------:R-:W-:-:S00]  /*0990*/  NOP ;  /* 0x0000000000007918 */ /* 0x000fc00000000000 */
        /* <DEDUP_REMOVED lines=14> */
.L_x_6:


//--------------------- .nv.global.init           --------------------------
	.section	.nv.global.init,"aw",@progbits
	.align	4
.nv.global.init:
	.type		__cudart_i2opi_f,@object
	.size		__cudart_i2opi_f,(.L_0 - __cudart_i2opi_f)
__cudart_i2opi_f:
        /*0000*/ 	.byte	0x41, 0x90, 0x43, 0x3c, 0x99, 0x95, 0x62, 0xdb, 0xc0, 0xdd, 0x34, 0xf5, 0xd1, 0x57, 0x27, 0xfc
        /*0010*/ 	.byte	0x29, 0x15, 0x44, 0x4e, 0x6e, 0x83, 0xf9, 0xa2
.L_0:


//--------------------- .nv.shared.reserved.0     --------------------------
	.section	.nv.shared.reserved.0,"aw",@nobits
	.weak		__nv_reservedSMEM_offset_0_alias
	.size		__nv_reservedSMEM_offset_0_alias, 0, 64
	.other		__nv_reservedSMEM_offset_0_alias,@"STO_CUDA_RESERVED_SHARED STV_DEFAULT"
__nv_reservedSMEM_offset_0_alias:
	.zero		0
	.zero		64


//--------------------- .nv.constant0._Z14oscilateKernelfPfjj --------------------------
	.section	.nv.constant0._Z14oscilateKernelfPfjj,"a",@progbits
	.sectionflags	@""
	.align	4
.nv.constant0._Z14oscilateKernelfPfjj:
	.zero		920


//--------------------- SYMBOLS --------------------------

	.type		.nv.reservedSmem.offset0,@object
	.size		.nv.reservedSmem.offset0,0x4
